//
// Generated by NVIDIA NVVM Compiler
//
// Compiler Build ID: CL-36424714
// Cuda compilation tools, release 13.0, V13.0.88
// Based on NVVM 20.0.0
//

.version 9.0
.target sm_100
.address_size 64

	// .globl	_Z16reduceNeighboredPiS_j

.visible .entry _Z16reduceNeighboredPiS_j(
	.param .u64 .ptr .align 1 _Z16reduceNeighboredPiS_j_param_0,
	.param .u64 .ptr .align 1 _Z16reduceNeighboredPiS_j_param_1,
	.param .u32 _Z16reduceNeighboredPiS_j_param_2
)
{
	.reg .pred 	%p<6>;
	.reg .b32 	%r<17>;
	.reg .b64 	%rd<13>;

	ld.param.u64 	%rd4, [_Z16reduceNeighboredPiS_j_param_0];
	ld.param.u64 	%rd3, [_Z16reduceNeighboredPiS_j_param_1];
	ld.param.u32 	%r6, [_Z16reduceNeighboredPiS_j_param_2];
	cvta.to.global.u64 	%rd5, %rd4;
	mov.u32 	%r1, %tid.x;
	mov.u32 	%r2, %ntid.x;
	mov.u32 	%r3, %ctaid.x;
	mul.lo.s32 	%r7, %r2, %r3;
	add.s32 	%r8, %r7, %r1;
	mul.wide.u32 	%rd6, %r7, 4;
	add.s64 	%rd1, %rd5, %rd6;
	setp.gt.u32 	%p1, %r8, %r6;
	@%p1 bra 	$L__BB0_8;
	setp.lt.u32 	%p2, %r2, 2;
	@%p2 bra 	$L__BB0_6;
	mul.wide.u32 	%rd7, %r1, 4;
	add.s64 	%rd2, %rd1, %rd7;
	mov.b32 	%r16, 1;
$L__BB0_3:
	shl.b32 	%r5, %r16, 1;
	add.s32 	%r10, %r5, -1;
	and.b32  	%r11, %r10, %r1;
	setp.ne.s32 	%p3, %r11, 0;
	@%p3 bra 	$L__BB0_5;
	mul.wide.s32 	%rd8, %r16, 4;
	add.s64 	%rd9, %rd2, %rd8;
	ld.global.u32 	%r12, [%rd9];
	ld.global.u32 	%r13, [%rd2];
	add.s32 	%r14, %r13, %r12;
	st.global.u32 	[%rd2], %r14;
$L__BB0_5:
	bar.sync 	0;
	setp.lt.u32 	%p4, %r5, %r2;
	mov.u32 	%r16, %r5;
	@%p4 bra 	$L__BB0_3;
$L__BB0_6:
	setp.ne.s32 	%p5, %r1, 0;
	@%p5 bra 	$L__BB0_8;
	ld.global.u32 	%r15, [%rd1];
	cvta.to.global.u64 	%rd10, %rd3;
	mul.wide.u32 	%rd11, %r3, 4;
	add.s64 	%rd12, %rd10, %rd11;
	st.global.u32 	[%rd12], %r15;
$L__BB0_8:
	ret;

}
	// .globl	_Z20reduceNeighboredLessPiS_j
.visible .entry _Z20reduceNeighboredLessPiS_j(
	.param .u64 .ptr .align 1 _Z20reduceNeighboredLessPiS_j_param_0,
	.param .u64 .ptr .align 1 _Z20reduceNeighboredLessPiS_j_param_1,
	.param .u32 _Z20reduceNeighboredLessPiS_j_param_2
)
{
	.reg .pred 	%p<6>;
	.reg .b32 	%r<17>;
	.reg .b64 	%rd<13>;

	ld.param.u64 	%rd3, [_Z20reduceNeighboredLessPiS_j_param_0];
	ld.param.u64 	%rd2, [_Z20reduceNeighboredLessPiS_j_param_1];
	ld.param.u32 	%r7, [_Z20reduceNeighboredLessPiS_j_param_2];
	cvta.to.global.u64 	%rd4, %rd3;
	mov.u32 	%r1, %tid.x;
	mov.u32 	%r2, %ntid.x;
	mov.u32 	%r3, %ctaid.x;
	mul.lo.s32 	%r8, %r2, %r3;
	add.s32 	%r9, %r8, %r1;
	mul.wide.u32 	%rd5, %r8, 4;
	add.s64 	%rd1, %rd4, %rd5;
	setp.gt.u32 	%p1, %r9, %r7;
	@%p1 bra 	$L__BB1_8;
	setp.lt.u32 	%p2, %r2, 2;
	@%p2 bra 	$L__BB1_6;
	mov.b32 	%r16, 1;
$L__BB1_3:
	shl.b32 	%r5, %r16, 1;
	mul.lo.s32 	%r6, %r5, %r1;
	setp.ge.u32 	%p3, %r6, %r2;
	@%p3 bra 	$L__BB1_5;
	add.s32 	%r11, %r6, %r16;
	mul.wide.u32 	%rd6, %r11, 4;
	add.s64 	%rd7, %rd1, %rd6;
	ld.global.u32 	%r12, [%rd7];
	mul.wide.u32 	%rd8, %r6, 4;
	add.s64 	%rd9, %rd1, %rd8;
	ld.global.u32 	%r13, [%rd9];
	add.s32 	%r14, %r13, %r12;
	st.global.u32 	[%rd9], %r14;
$L__BB1_5:
	bar.sync 	0;
	setp.lt.u32 	%p4, %r5, %r2;
	mov.u32 	%r16, %r5;
	@%p4 bra 	$L__BB1_3;
$L__BB1_6:
	setp.ne.s32 	%p5, %r1, 0;
	@%p5 bra 	$L__BB1_8;
	ld.global.u32 	%r15, [%rd1];
	cvta.to.global.u64 	%rd10, %rd2;
	mul.wide.u32 	%rd11, %r3, 4;
	add.s64 	%rd12, %rd10, %rd11;
	st.global.u32 	[%rd12], %r15;
$L__BB1_8:
	ret;

}


// ===== COMPILED SASS (sm_100) =====

	.target	sm_100

	.elftype	@"ET_EXEC"


//--------------------- .note.nv.tkinfo           --------------------------
	.section	.note.nv.tkinfo,"",@"SHT_NOTE"
	.sectionflags	@"SHF_NOTE_NV_TKINFO"
	.tkinfo
        /*0018*/ 	.word	0x00000002
        /*0030*/ 	.string	""
        /*0030*/ 	.string	"ptxas"
        /*0030*/ 	.string	"Cuda compilation tools, release 13.0, V13.0.88"
        /*0030*/ 	.string	"Build cuda_13.0.r13.0/compiler.36424714_0"
        /*0030*/ 	.string	"-arch sm_100 -m 64 "



//--------------------- .note.nv.cuinfo           --------------------------
	.section	.note.nv.cuinfo,"",@"SHT_NOTE"
	.sectionflags	@"SHF_NOTE_NV_CUINFO"
        /*0018*/ 	.short	0x0002
        /*001a*/ 	.short	0x0064
        /*001c*/ 	.short	0x0082
	.zero		2


//--------------------- .nv.info                  --------------------------
	.section	.nv.info,"",@"SHT_CUDA_INFO"
	.align	4


	//----- nvinfo : EIATTR_REGCOUNT
	.align		4
        /*0000*/ 	.byte	0x04, 0x2f
        /*0002*/ 	.short	(.L_1 - .L_0)
	.align		4
.L_0:
        /*0004*/ 	.word	index@(_Z16reduceNeighboredPiS_j)
        /*0008*/ 	.word	0x00000010


	//----- nvinfo : EIATTR_FRAME_SIZE
	.align		4
.L_1:
        /*000c*/ 	.byte	0x04, 0x11
        /*000e*/ 	.short	(.L_3 - .L_2)
	.align		4
.L_2:
        /*0010*/ 	.word	index@(_Z16reduceNeighboredPiS_j)
        /*0014*/ 	.word	0x00000000


	//----- nvinfo : EIATTR_REGCOUNT
	.align		4
.L_3:
        /*0018*/ 	.byte	0x04, 0x2f
        /*001a*/ 	.short	(.L_5 - .L_4)
	.align		4
.L_4:
        /*001c*/ 	.word	index@(_Z20reduceNeighboredLessPiS_j)
        /*0020*/ 	.word	0x0000000e


	//----- nvinfo : EIATTR_FRAME_SIZE
	.align		4
.L_5:
        /*0024*/ 	.byte	0x04, 0x11
        /*0026*/ 	.short	(.L_7 - .L_6)
	.align		4
.L_6:
        /*0028*/ 	.word	index@(_Z20reduceNeighboredLessPiS_j)
        /*002c*/ 	.word	0x00000000


	//----- nvinfo : EIATTR_MIN_STACK_SIZE
	.align		4
.L_7:
        /*0030*/ 	.byte	0x04, 0x12
        /*0032*/ 	.short	(.L_9 - .L_8)
	.align		4
.L_8:
        /*0034*/ 	.word	index@(_Z20reduceNeighboredLessPiS_j)
        /*0038*/ 	.word	0x00000000


	//----- nvinfo : EIATTR_MIN_STACK_SIZE
	.align		4
.L_9:
        /*003c*/ 	.byte	0x04, 0x12
        /*003e*/ 	.short	(.L_11 - .L_10)
	.align		4
.L_10:
        /*0040*/ 	.word	index@(_Z16reduceNeighboredPiS_j)
        /*0044*/ 	.word	0x00000000
.L_11:


//--------------------- .nv.compat                --------------------------
	.section	.nv.compat,"",@"SHT_CUDA_COMPAT_INFO"
	.align	4
        /*0000*/ 	.byte	0x02, 0x09, 0x00, 0x00, 0x02, 0x02, 0x01, 0x00, 0x02, 0x05, 0x05, 0x00, 0x03, 0x07, 0x01, 0x01
        /*0010*/ 	.byte	0x02, 0x03, 0x00, 0x00, 0x02, 0x06, 0x01, 0x00, 0x04, 0x0b, 0x08, 0x00, 0x09, 0x00, 0x00, 0x00
        /*0020*/ 	.byte	0x00, 0x00, 0x00, 0x00


//--------------------- .nv.info._Z20reduceNeighboredLessPiS_j --------------------------
	.section	.nv.info._Z20reduceNeighboredLessPiS_j,"",@"SHT_CUDA_INFO"
	.sectionflags	@""
	.align	4


	//----- nvinfo : EIATTR_CUDA_API_VERSION
	.align		4
        /*0000*/ 	.byte	0x04, 0x37
        /*0002*/ 	.short	(.L_13 - .L_12)
.L_12:
        /*0004*/ 	.word	0x00000082


	//----- nvinfo : EIATTR_KPARAM_INFO
	.align		4
.L_13:
        /*0008*/ 	.byte	0x04, 0x17
        /*000a*/ 	.short	(.L_15 - .L_14)
.L_14:
        /*000c*/ 	.word	0x00000000
        /*0010*/ 	.short	0x0002
        /*0012*/ 	.short	0x0010
        /*0014*/ 	.byte	0x00, 0xf0, 0x11, 0x00


	//----- nvinfo : EIATTR_KPARAM_INFO
	.align		4
.L_15:
        /*0018*/ 	.byte	0x04, 0x17
        /*001a*/ 	.short	(.L_17 - .L_16)
.L_16:
        /*001c*/ 	.word	0x00000000
        /*0020*/ 	.short	0x0001
        /*0022*/ 	.short	0x0008
        /*0024*/ 	.byte	0x00, 0xf5, 0x21, 0x00


	//----- nvinfo : EIATTR_KPARAM_INFO
	.align		4
.L_17:
        /*0028*/ 	.byte	0x04, 0x17
        /*002a*/ 	.short	(.L_19 - .L_18)
.L_18:
        /*002c*/ 	.word	0x00000000
        /*0030*/ 	.short	0x0000
        /*0032*/ 	.short	0x0000
        /*0034*/ 	.byte	0x00, 0xf5, 0x21, 0x00


	//----- nvinfo : EIATTR_SPARSE_MMA_MASK
	.align		4
.L_19:
        /*0038*/ 	.byte	0x03, 0x50
        /*003a*/ 	.short	0x0000


	//----- nvinfo : EIATTR_MAXREG_COUNT
	.align		4
        /*003c*/ 	.byte	0x03, 0x1b
        /*003e*/ 	.short	0x00ff


	//----- nvinfo : EIATTR_NUM_BARRIERS
	.align		4
        /*0040*/ 	.byte	0x02, 0x4c
        /*0042*/ 	.byte	0x01
	.zero		1


	//----- nvinfo : EIATTR_MERCURY_ISA_VERSION
	.align		4
        /*0044*/ 	.byte	0x03, 0x5f
        /*0046*/ 	.short	0x0101


	//----- nvinfo : EIATTR_VRC_CTA_INIT_COUNT
	.align		4
        /*0048*/ 	.byte	0x02, 0x4a
	.zero		1
	.zero		1


	//----- nvinfo : EIATTR_EXIT_INSTR_OFFSETS
	.align		4
        /*004c*/ 	.byte	0x04, 0x1c
        /*004e*/ 	.short	(.L_21 - .L_20)


	//   ....[0]....
.L_20:
        /*0050*/ 	.word	0x00000090


	//   ....[1]....
        /*0054*/ 	.word	0x00000210


	//   ....[2]....
        /*0058*/ 	.word	0x00000260


	//----- nvinfo : EIATTR_CRS_STACK_SIZE
	.align		4
.L_21:
        /*005c*/ 	.byte	0x04, 0x1e
        /*005e*/ 	.short	(.L_23 - .L_22)
.L_22:
        /*0060*/ 	.word	0x00000000


	//----- nvinfo : EIATTR_CBANK_PARAM_SIZE
	.align		4
.L_23:
        /*0064*/ 	.byte	0x03, 0x19
        /*0066*/ 	.short	0x0014


	//----- nvinfo : EIATTR_PARAM_CBANK
	.align		4
        /*0068*/ 	.byte	0x04, 0x0a
        /*006a*/ 	.short	(.L_25 - .L_24)
	.align		4
.L_24:
        /*006c*/ 	.word	index@(.nv.constant0._Z20reduceNeighboredLessPiS_j)
        /*0070*/ 	.short	0x0380
        /*0072*/ 	.short	0x0014


	//----- nvinfo : EIATTR_SW_WAR
	.align		4
.L_25:
        /*0074*/ 	.byte	0x04, 0x36
        /*0076*/ 	.short	(.L_27 - .L_26)
.L_26:
        /*0078*/ 	.word	0x00000008
.L_27:


//--------------------- .nv.info._Z16reduceNeighboredPiS_j --------------------------
	.section	.nv.info._Z16reduceNeighboredPiS_j,"",@"SHT_CUDA_INFO"
	.sectionflags	@""
	.align	4


	//----- nvinfo : EIATTR_CUDA_API_VERSION
	.align		4
        /*0000*/ 	.byte	0x04, 0x37
        /*0002*/ 	.short	(.L_29 - .L_28)
.L_28:
        /*0004*/ 	.word	0x00000082


	//----- nvinfo : EIATTR_KPARAM_INFO
	.align		4
.L_29:
        /*0008*/ 	.byte	0x04, 0x17
        /*000a*/ 	.short	(.L_31 - .L_30)
.L_30:
        /*000c*/ 	.word	0x00000000
        /*0010*/ 	.short	0x0002
        /*0012*/ 	.short	0x0010
        /*0014*/ 	.byte	0x00, 0xf0, 0x11, 0x00


	//----- nvinfo : EIATTR_KPARAM_INFO
	.align		4
.L_31:
        /*0018*/ 	.byte	0x04, 0x17
        /*001a*/ 	.short	(.L_33 - .L_32)
.L_32:
        /*001c*/ 	.word	0x00000000
        /*0020*/ 	.short	0x0001
        /*0022*/ 	.short	0x0008
        /*0024*/ 	.byte	0x00, 0xf5, 0x21, 0x00


	//----- nvinfo : EIATTR_KPARAM_INFO
	.align		4
.L_33:
        /*0028*/ 	.byte	0x04, 0x17
        /*002a*/ 	.short	(.L_35 - .L_34)
.L_34:
        /*002c*/ 	.word	0x00000000
        /*0030*/ 	.short	0x0000
        /*0032*/ 	.short	0x0000
        /*0034*/ 	.byte	0x00, 0xf5, 0x21, 0x00


	//----- nvinfo : EIATTR_SPARSE_MMA_MASK
	.align		4
.L_35:
        /*0038*/ 	.byte	0x03, 0x50
        /*003a*/ 	.short	0x0000


	//----- nvinfo : EIATTR_MAXREG_COUNT
	.align		4
        /*003c*/ 	.byte	0x03, 0x1b
        /*003e*/ 	.short	0x00ff


	//----- nvinfo : EIATTR_NUM_BARRIERS
	.align		4
        /*0040*/ 	.byte	0x02, 0x4c
        /*0042*/ 	.byte	0x01
	.zero		1


	//----- nvinfo : EIATTR_MERCURY_ISA_VERSION
	.align		4
        /*0044*/ 	.byte	0x03, 0x5f
        /*0046*/ 	.short	0x0101


	//----- nvinfo : EIATTR_VRC_CTA_INIT_COUNT
	.align		4
        /*0048*/ 	.byte	0x02, 0x4a
	.zero		1
	.zero		1


	//----- nvinfo : EIATTR_EXIT_INSTR_OFFSETS
	.align		4
        /*004c*/ 	.byte	0x04, 0x1c
        /*004e*/ 	.short	(.L_37 - .L_36)


	//   ....[0]....
.L_36:
        /*0050*/ 	.word	0x00000090


	//   ....[1]....
        /*0054*/ 	.word	0x00000200


	//   ....[2]....
        /*0058*/ 	.word	0x00000250


	//----- nvinfo : EIATTR_CRS_STACK_SIZE
	.align		4
.L_37:
        /*005c*/ 	.byte	0x04, 0x1e
        /*005e*/ 	.short	(.L_39 - .L_38)
.L_38:
        /*0060*/ 	.word	0x00000000


	//----- nvinfo : EIATTR_CBANK_PARAM_SIZE
	.align		4
.L_39:
        /*0064*/ 	.byte	0x03, 0x19
        /*0066*/ 	.short	0x0014


	//----- nvinfo : EIATTR_PARAM_CBANK
	.align		4
        /*0068*/ 	.byte	0x04, 0x0a
        /*006a*/ 	.short	(.L_41 - .L_40)
	.align		4
.L_40:
        /*006c*/ 	.word	index@(.nv.constant0._Z16reduceNeighboredPiS_j)
        /*0070*/ 	.short	0x0380
        /*0072*/ 	.short	0x0014


	//----- nvinfo : EIATTR_SW_WAR
	.align		4
.L_41:
        /*0074*/ 	.byte	0x04, 0x36
        /*0076*/ 	.short	(.L_43 - .L_42)
.L_42:
        /*0078*/ 	.word	0x00000008
.L_43:


//--------------------- .nv.callgraph             --------------------------
	.section	.nv.callgraph,"",@"SHT_CUDA_CALLGRAPH"
	.align	4
	.sectionentsize	8
	.align		4
        /*0000*/ 	.word	0x00000000
	.align		4
        /*0004*/ 	.word	0xffffffff
	.align		4
        /*0008*/ 	.word	0x00000000
	.align		4
        /*000c*/ 	.word	0xfffffffe
	.align		4
        /*0010*/ 	.word	0x00000000
	.align		4
        /*0014*/ 	.word	0xfffffffd
	.align		4
        /*0018*/ 	.word	0x00000000
	.align		4
        /*001c*/ 	.word	0xfffffffc


//--------------------- .text._Z20reduceNeighboredLessPiS_j --------------------------
	.section	.text._Z20reduceNeighboredLessPiS_j,"ax",@progbits
	.align	128
        .global         _Z20reduceNeighboredLessPiS_j
        .type           _Z20reduceNeighboredLessPiS_j,@function
        .size           _Z20reduceNeighboredLessPiS_j,(.L_x_10 - _Z20reduceNeighboredLessPiS_j)
        .other          _Z20reduceNeighboredLessPiS_j,@"STO_CUDA_ENTRY STV_DEFAULT"
_Z20reduceNeighboredLessPiS_j:
.text._Z20reduceNeighboredLessPiS_j:
[----:B------:R-:W-:Y:S01]  /*0000*/  LDC R1, c[0x0][0x37c] ;  /* 0x0000df00ff017b82 */ /* 0x000fe20000000800 */
[----:B------:R-:W0:Y:S01]  /*0010*/  S2R R11, SR_CTAID.X ;  /* 0x00000000000b7919 */ /* 0x000e220000002500 */
[----:B------:R-:W0:Y:S01]  /*0020*/  LDCU UR6, c[0x0][0x360] ;  /* 0x00006c00ff0677ac */ /* 0x000e220008000800 */
[----:B------:R-:W1:Y:S01]  /*0030*/  S2R R0, SR_TID.X ;  /* 0x0000000000007919 */ /* 0x000e620000002100 */
[----:B------:R-:W2:Y:S01]  /*0040*/  LDCU UR4, c[0x0][0x390] ;  /* 0x00007200ff0477ac */ /* 0x000ea20008000800 */
[----:B0-----:R-:W-:-:S05]  /*0050*/  IMAD R5, R11, UR6, RZ ;  /* 0x000000060b057c24 */ /* 0x001fca000f8e02ff */
[----:B-1----:R-:W-:-:S04]  /*0060*/  IADD3 R2, PT, PT, R5, R0, RZ ;  /* 0x0000000005027210 */ /* 0x002fc80007ffe0ff */
[----:B--2---:R-:W-:Y:S02]  /*0070*/  ISETP.GT.U32.AND P0, PT, R2, UR4, PT ;  /* 0x0000000402007c0c */ /* 0x004fe4000bf04070 */
[----:B------:R-:W0:Y:S11]  /*0080*/  LDC.64 R2, c[0x0][0x380] ;  /* 0x0000e000ff027b82 */ /* 0x000e360000000a00 */
[----:B------:R-:W-:Y:S05]  /*0090*/  @P0 EXIT ;  /* 0x000000000000094d */ /* 0x000fea0003800000 */
[----:B------:R-:W-:Y:S01]  /*00a0*/  UISETP.GE.U32.AND UP0, UPT, UR6, 0x2, UPT ;  /* 0x000000020600788c */ /* 0x000fe2000bf06070 */
[----:B0-----:R-:W-:Y:S01]  /*00b0*/  IMAD.WIDE.U32 R2, R5, 0x4, R2 ;  /* 0x0000000405027825 */ /* 0x001fe200078e0002 */
[----:B------:R-:W0:Y:S07]  /*00c0*/  LDCU.64 UR8, c[0x0][0x358] ;  /* 0x00006b00ff0877ac */ /* 0x000e2e0008000a00 */
[----:B------:R-:W-:Y:S05]  /*00d0*/  BRA.U !UP0, `(.L_x_0) ;  /* 0x0000000108487547 */ /* 0x000fea000b800000 */
[----:B------:R-:W-:-:S05]  /*00e0*/  UMOV UR4, 0x1 ;  /* 0x0000000100047882 */ /* 0x000fca0000000000 */
.L_x_3:
[----:B------:R-:W-:Y:S01]  /*00f0*/  USHF.L.U32 UR5, UR4, 0x1, URZ ;  /* 0x0000000104057899 */ /* 0x000fe200080006ff */
[----:B------:R-:W-:Y:S05]  /*0100*/  BSSY.RECONVERGENT B0, `(.L_x_1) ;  /* 0x000000b000007945 */ /* 0x000fea0003800200 */
[----:B-1----:R-:W-:-:S05]  /*0110*/  IMAD R7, R0, UR5, RZ ;  /* 0x0000000500077c24 */ /* 0x002fca000f8e02ff */
[----:B------:R-:W-:-:S13]  /*0120*/  ISETP.GE.U32.AND P0, PT, R7, UR6, PT ;  /* 0x0000000607007c0c */ /* 0x000fda000bf06070 */
[----:B------:R-:W-:Y:S05]  /*0130*/  @P0 BRA `(.L_x_2) ;  /* 0x00000000001c0947 */ /* 0x000fea0003800000 */
[C---:B------:R-:W-:Y:S01]  /*0140*/  IADD3 R5, PT, PT, R7.reuse, UR4, RZ ;  /* 0x0000000407057c10 */ /* 0x040fe2000fffe0ff */
[----:B------:R-:W-:-:S04]  /*0150*/  IMAD.WIDE.U32 R6, R7, 0x4, R2 ;  /* 0x0000000407067825 */ /* 0x000fc800078e0002 */
[----:B------:R-:W-:Y:S01]  /*0160*/  IMAD.WIDE.U32 R4, R5, 0x4, R2 ;  /* 0x0000000405047825 */ /* 0x000fe200078e0002 */
[----:B0-----:R-:W2:Y:S05]  /*0170*/  LDG.E R9, desc[UR8][R6.64] ;  /* 0x0000000806097981 */ /* 0x001eaa000c1e1900 */
[----:B------:R-:W2:Y:S02]  /*0180*/  LDG.E R4, desc[UR8][R4.64] ;  /* 0x0000000804047981 */ /* 0x000ea4000c1e1900 */
[----:B--2---:R-:W-:-:S05]  /*0190*/  IADD3 R9, PT, PT, R4, R9, RZ ;  /* 0x0000000904097210 */ /* 0x004fca0007ffe0ff */
[----:B------:R1:W-:Y:S02]  /*01a0*/  STG.E desc[UR8][R6.64], R9 ;  /* 0x0000000906007986 */ /* 0x0003e4000c101908 */
.L_x_2:
[----:B0-----:R-:W-:Y:S05]  /*01b0*/  BSYNC.RECONVERGENT B0 ;  /* 0x0000000000007941 */ /* 0x001fea0003800200 */
.L_x_1:
[----:B------:R-:W-:Y:S01]  /*01c0*/  BAR.SYNC.DEFER_BLOCKING 0x0 ;  /* 0x0000000000007b1d */ /* 0x000fe20000010000 */
[----:B------:R-:W-:-:S05]  /*01d0*/  UISETP.GE.U32.AND UP0, UPT, UR5, UR6, UPT ;  /* 0x000000060500728c */ /* 0x000fca000bf06070 */
[----:B------:R-:W-:-:S04]  /*01e0*/  UMOV UR4, UR5 ;  /* 0x0000000500047c82 */ /* 0x000fc80008000000 */
[----:B------:R-:W-:Y:S05]  /*01f0*/  BRA.U !UP0, `(.L_x_3) ;  /* 0xfffffffd08bc7547 */ /* 0x000fea000b83ffff */
.L_x_0:
[----:B------:R-:W-:-:S13]  /*0200*/  ISETP.NE.AND P0, PT, R0, RZ, PT ;  /* 0x000000ff0000720c */ /* 0x000fda0003f05270 */
[----:B0-----:R-:W-:Y:S05]  /*0210*/  @P0 EXIT ;  /* 0x000000000000094d */ /* 0x001fea0003800000 */
[----:B------:R-:W2:Y:S01]  /*0220*/  LDG.E R3, desc[UR8][R2.64] ;  /* 0x0000000802037981 */ /* 0x000ea2000c1e1900 */
[----:B------:R-:W0:Y:S02]  /*0230*/  LDC.64 R4, c[0x0][0x388] ;  /* 0x0000e200ff047b82 */ /* 0x000e240000000a00 */
[----:B0-----:R-:W-:-:S05]  /*0240*/  IMAD.WIDE.U32 R4, R11, 0x4, R4 ;  /* 0x000000040b047825 */ /* 0x001fca00078e0004 */
[----:B--2---:R-:W-:Y:S01]  /*0250*/  STG.E desc[UR8][R4.64], R3 ;  /* 0x0000000304007986 */ /* 0x004fe2000c101908 */
[----:B------:R-:W-:Y:S05]  /*0260*/  EXIT ;  /* 0x000000000000794d */ /* 0x000fea0003800000 */
.L_x_4:
[----:B------:R-:W-:-:S00]  /*0270*/  BRA `(.L_x_4) ;  /* 0xfffffffc00fc7947 */ /* 0x000fc0000383ffff */
[----:B------:R-:W-:-:S00]  /*0280*/  NOP ;  /* 0x0000000000007918 */ /* 0x000fc00000000000 */
[----:B------:R-:W-:-:S00]  /*0290*/  NOP ;  /* 0x0000000000007918 */ /* 0x000fc00000000000 */
[----:B------:R-:W-:-:S00]  /*02a0*/  NOP ;  /* 0x0000000000007918 */ /* 0x000fc00000000000 */
[----:B------:R-:W-:-:S00]  /*02b0*/  NOP ;  /* 0x0000000000007918 */ /* 0x000fc00000000000 */
[----:B------:R-:W-:-:S00]  /*02c0*/  NOP ;  /* 0x0000000000007918 */ /* 0x000fc00000000000 */
[----:B------:R-:W-:-:S00]  /*02d0*/  NOP ;  /* 0x0000000000007918 */ /* 0x000fc00000000000 */
[----:B------:R-:W-:-:S00]  /*02e0*/  NOP ;  /* 0x0000000000007918 */ /* 0x000fc00000000000 */
[----:B------:R-:W-:-:S00]  /*02f0*/  NOP ;  /* 0x0000000000007918 */ /* 0x000fc00000000000 */
.L_x_10:


//--------------------- .text._Z16reduceNeighboredPiS_j --------------------------
	.section	.text._Z16reduceNeighboredPiS_j,"ax",@progbits
	.align	128
        .global         _Z16reduceNeighboredPiS_j
        .type           _Z16reduceNeighboredPiS_j,@function
        .size           _Z16reduceNeighboredPiS_j,(.L_x_11 - _Z16reduceNeighboredPiS_j)
        .other          _Z16reduceNeighboredPiS_j,@"STO_CUDA_ENTRY STV_DEFAULT"
_Z16reduceNeighboredPiS_j:
.text._Z16reduceNeighboredPiS_j:
[----:B------:R-:W-:Y:S01]  /*0000*/  LDC R1, c[0x0][0x37c] ;  /* 0x0000df00ff017b82 */ /* 0x000fe20000000800 */
[----:B------:R-:W0:Y:S01]  /*0010*/  S2R R13, SR_CTAID.X ;  /* 0x00000000000d7919 */ /* 0x000e220000002500 */
[----:B------:R-:W0:Y:S06]  /*0020*/  LDCU UR4, c[0x0][0x360] ;  /* 0x00006c00ff0477ac */ /* 0x000e2c0008000800 */
[----:B------:R-:W1:Y:S01]  /*0030*/  LDC.64 R2, c[0x0][0x380] ;  /* 0x0000e000ff027b82 */ /* 0x000e620000000a00 */
[----:B------:R-:W2:Y:S01]  /*0040*/  S2R R11, SR_TID.X ;  /* 0x00000000000b7919 */ /* 0x000ea20000002100 */
[----:B------:R-:W3:Y:S01]  /*0050*/  LDCU UR5, c[0x0][0x390] ;  /* 0x00007200ff0577ac */ /* 0x000ee20008000800 */
[----:B0-----:R-:W-:-:S05]  /*0060*/  IMAD R5, R13, UR4, RZ ;  /* 0x000000040d057c24 */ /* 0x001fca000f8e02ff */
[----:B--2---:R-:W-:-:S04]  /*0070*/  IADD3 R0, PT, PT, R5, R11, RZ ;  /* 0x0000000b05007210 */ /* 0x004fc80007ffe0ff */
[----:B---3--:R-:W-:-:S13]  /*0080*/  ISETP.GT.U32.AND P0, PT, R0, UR5, PT ;  /* 0x0000000500007c0c */ /* 0x008fda000bf04070 */
[----:B-1----:R-:W-:Y:S05]  /*0090*/  @P0 EXIT ;  /* 0x000000000000094d */ /* 0x002fea0003800000 */
[----:B------:R-:W-:Y:S01]  /*00a0*/  UISETP.GE.U32.AND UP0, UPT, UR4, 0x2, UPT ;  /* 0x000000020400788c */ /* 0x000fe2000bf06070 */
[----:B------:R-:W-:Y:S01]  /*00b0*/  IMAD.WIDE.U32 R2, R5, 0x4, R2 ;  /* 0x0000000405027825 */ /* 0x000fe200078e0002 */
[----:B------:R-:W0:Y:S07]  /*00c0*/  LDCU.64 UR6, c[0x0][0x358] ;  /* 0x00006b00ff0677ac */ /* 0x000e2e0008000a00 */
[----:B------:R-:W-:Y:S05]  /*00d0*/  BRA.U !UP0, `(.L_x_5) ;  /* 0x0000000108447547 */ /* 0x000fea000b800000 */
[----:B------:R-:W-:Y:S02]  /*00e0*/  HFMA2 R7, -RZ, RZ, 0, 5.9604644775390625e-08 ;  /* 0x00000001ff077431 */ /* 0x000fe400000001ff */
[----:B------:R-:W-:-:S07]  /*00f0*/  IMAD.WIDE.U32 R4, R11, 0x4, R2 ;  /* 0x000000040b047825 */ /* 0x000fce00078e0002 */
.L_x_8:
[----:B------:R-:W-:Y:S01]  /*0100*/  SHF.L.U32 R8, R7, 0x1, RZ ;  /* 0x0000000107087819 */ /* 0x000fe200000006ff */
[----:B------:R-:W-:Y:S04]  /*0110*/  BSSY.RECONVERGENT B0, `(.L_x_6) ;  /* 0x0000009000007945 */ /* 0x000fe80003800200 */
[----:B------:R-:W-:-:S05]  /*0120*/  VIADD R0, R8, 0xffffffff ;  /* 0xffffffff08007836 */ /* 0x000fca0000000000 */
[----:B------:R-:W-:-:S13]  /*0130*/  LOP3.LUT P0, RZ, R0, R11, RZ, 0xc0, !PT ;  /* 0x0000000b00ff7212 */ /* 0x000fda000780c0ff */
[----:B-1----:R-:W-:Y:S05]  /*0140*/  @P0 BRA `(.L_x_7) ;  /* 0x0000000000140947 */ /* 0x002fea0003800000 */
[----:B------:R-:W-:Y:S01]  /*0150*/  IMAD.WIDE R6, R7, 0x4, R4 ;  /* 0x0000000407067825 */ /* 0x000fe200078e0204 */
[----:B0-----:R-:W2:Y:S05]  /*0160*/  LDG.E R9, desc[UR6][R4.64] ;  /* 0x0000000604097981 */ /* 0x001eaa000c1e1900 */
[----:B------:R-:W2:Y:S02]  /*0170*/  LDG.E R6, desc[UR6][R6.64] ;  /* 0x0000000606067981 */ /* 0x000ea4000c1e1900 */
[----:B--2---:R-:W-:-:S05]  /*0180*/  IADD3 R9, PT, PT, R6, R9, RZ ;  /* 0x0000000906097210 */ /* 0x004fca0007ffe0ff */
[----:B------:R1:W-:Y:S02]  /*0190*/  STG.E desc[UR6][R4.64], R9 ;  /* 0x0000000904007986 */ /* 0x0003e4000c101906 */
.L_x_7:
[----:B0-----:R-:W-:Y:S05]  /*01a0*/  BSYNC.RECONVERGENT B0 ;  /* 0x0000000000007941 */ /* 0x001fea0003800200 */
.L_x_6:
[----:B------:R-:W-:Y:S01]  /*01b0*/  BAR.SYNC.DEFER_BLOCKING 0x0 ;  /* 0x0000000000007b1d */ /* 0x000fe20000010000 */
[----:B------:R-:W-:Y:S01]  /*01c0*/  ISETP.GE.U32.AND P0, PT, R8, UR4, PT ;  /* 0x0000000408007c0c */ /* 0x000fe2000bf06070 */
[----:B------:R-:W-:-:S12]  /*01d0*/  IMAD.MOV.U32 R7, RZ, RZ, R8 ;  /* 0x000000ffff077224 */ /* 0x000fd800078e0008 */
[----:B------:R-:W-:Y:S05]  /*01e0*/  @!P0 BRA `(.L_x_8) ;  /* 0xfffffffc00c48947 */ /* 0x000fea000383ffff */
.L_x_5:
[----:B------:R-:W-:-:S13]  /*01f0*/  ISETP.NE.AND P0, PT, R11, RZ, PT ;  /* 0x000000ff0b00720c */ /* 0x000fda0003f05270 */
[----:B0-----:R-:W-:Y:S05]  /*0200*/  @P0 EXIT ;  /* 0x000000000000094d */ /* 0x001fea0003800000 */
[----:B------:R-:W2:Y:S01]  /*0210*/  LDG.E R3, desc[UR6][R2.64] ;  /* 0x0000000602037981 */ /* 0x000ea2000c1e1900 */
[----:B-1----:R-:W0:Y:S02]  /*0220*/  LDC.64 R4, c[0x0][0x388] ;  /* 0x0000e200ff047b82 */ /* 0x002e240000000a00 */
[----:B0-----:R-:W-:-:S05]  /*0230*/  IMAD.WIDE.U32 R4, R13, 0x4, R4 ;  /* 0x000000040d047825 */ /* 0x001fca00078e0004 */
[----:B--2---:R-:W-:Y:S01]  /*0240*/  STG.E desc[UR6][R4.64], R3 ;  /* 0x0000000304007986 */ /* 0x004fe2000c101906 */
[----:B------:R-:W-:Y:S05]  /*0250*/  EXIT ;  /* 0x000000000000794d */ /* 0x000fea0003800000 */
.L_x_9:
        /* <DEDUP_REMOVED lines=10> */
.L_x_11:


//--------------------- .nv.shared.reserved.0     --------------------------
	.section	.nv.shared.reserved.0,"aw",@nobits
	.weak		__nv_reservedSMEM_offset_0_alias
	.size		__nv_reservedSMEM_offset_0_alias, 0, 64
	.other		__nv_reservedSMEM_offset_0_alias,@"STO_CUDA_RESERVED_SHARED STV_DEFAULT"
__nv_reservedSMEM_offset_0_alias:
	.zero		0
	.zero		64


//--------------------- .nv.constant0._Z20reduceNeighboredLessPiS_j --------------------------
	.section	.nv.constant0._Z20reduceNeighboredLessPiS_j,"a",@progbits
	.sectionflags	@""
	.align	4
.nv.constant0._Z20reduceNeighboredLessPiS_j:
	.zero		916


//--------------------- .nv.constant0._Z16reduceNeighboredPiS_j --------------------------
	.section	.nv.constant0._Z16reduceNeighboredPiS_j,"a",@progbits
	.sectionflags	@""
	.align	4
.nv.constant0._Z16reduceNeighboredPiS_j:
	.zero		916


//--------------------- SYMBOLS --------------------------

	.type		.nv.reservedSmem.offset0,@object
	.size		.nv.reservedSmem.offset0,0x4
